//
// Generated by NVIDIA NVVM Compiler
//
// Compiler Build ID: CL-36424714
// Cuda compilation tools, release 13.0, V13.0.88
// Based on NVVM 20.0.0
//

.version 9.0
.target sm_100
.address_size 64

	// .globl	_Z12countingDataPiS_i
// _ZZ12countingDataPiS_iE13dataCounter_s has been demoted
// _ZZ9prefixSumPiS_E6source has been demoted
// _ZZ9prefixSumPiS_E11destination has been demoted

.visible .entry _Z12countingDataPiS_i(
	.param .u64 .ptr .align 1 _Z12countingDataPiS_i_param_0,
	.param .u64 .ptr .align 1 _Z12countingDataPiS_i_param_1,
	.param .u32 _Z12countingDataPiS_i_param_2
)
{
	.reg .pred 	%p<2>;
	.reg .b32 	%r<17>;
	.reg .b64 	%rd<9>;
	// demoted variable
	.shared .align 4 .b8 _ZZ12countingDataPiS_iE13dataCounter_s[404];
	ld.param.u64 	%rd1, [_Z12countingDataPiS_i_param_0];
	ld.param.u64 	%rd2, [_Z12countingDataPiS_i_param_1];
	ld.param.u32 	%r4, [_Z12countingDataPiS_i_param_2];
	mov.u32 	%r1, %tid.x;
	mov.u32 	%r5, %ctaid.x;
	mov.u32 	%r6, %ntid.x;
	mad.lo.s32 	%r2, %r5, %r6, %r1;
	shl.b32 	%r7, %r1, 2;
	mov.u32 	%r8, _ZZ12countingDataPiS_iE13dataCounter_s;
	add.s32 	%r3, %r8, %r7;
	mov.b32 	%r9, 0;
	st.shared.u32 	[%r3], %r9;
	bar.sync 	0;
	setp.ge.s32 	%p1, %r2, %r4;
	@%p1 bra 	$L__BB0_2;
	cvta.to.global.u64 	%rd3, %rd1;
	mul.wide.s32 	%rd4, %r2, 4;
	add.s64 	%rd5, %rd3, %rd4;
	ld.global.u32 	%r10, [%rd5];
	shl.b32 	%r11, %r10, 2;
	add.s32 	%r13, %r8, %r11;
	atom.shared.add.u32 	%r14, [%r13], 1;
$L__BB0_2:
	cvta.to.global.u64 	%rd6, %rd2;
	bar.sync 	0;
	mul.wide.u32 	%rd7, %r1, 4;
	add.s64 	%rd8, %rd6, %rd7;
	ld.shared.u32 	%r15, [%r3];
	atom.global.add.u32 	%r16, [%rd8], %r15;
	ret;

}
	// .globl	_Z9prefixSumPiS_
.visible .entry _Z9prefixSumPiS_(
	.param .u64 .ptr .align 1 _Z9prefixSumPiS__param_0,
	.param .u64 .ptr .align 1 _Z9prefixSumPiS__param_1
)
{
	.reg .pred 	%p<27>;
	.reg .b32 	%r<125>;
	.reg .b64 	%rd<29>;
	// demoted variable
	.shared .align 4 .b8 _ZZ9prefixSumPiS_E6source[404];
	// demoted variable
	.shared .align 4 .b8 _ZZ9prefixSumPiS_E11destination[404];
	ld.param.u64 	%rd9, [_Z9prefixSumPiS__param_0];
	ld.param.u64 	%rd10, [_Z9prefixSumPiS__param_1];
	cvta.to.global.u64 	%rd1, %rd9;
	cvta.to.global.u64 	%rd11, %rd10;
	mov.u32 	%r1, %tid.x;
	mul.wide.u32 	%rd12, %r1, 4;
	add.s64 	%rd13, %rd11, %rd12;
	ld.global.u32 	%r65, [%rd13];
	shl.b32 	%r66, %r1, 2;
	mov.u32 	%r67, _ZZ9prefixSumPiS_E6source;
	add.s32 	%r2, %r67, %r66;
	st.shared.u32 	[%r2], %r65;
	bar.sync 	0;
	neg.s32 	%r3, %r1;
	sub.s32 	%r4, %r67, %r66;
	setp.gt.u32 	%p1, %r1, 99;
	@%p1 bra 	$L__BB1_2;
	ld.shared.u32 	%r68, [%r4+400];
	ld.shared.u32 	%r69, [%r4+396];
	add.s32 	%r106, %r69, %r68;
	bra.uni 	$L__BB1_3;
$L__BB1_2:
	ld.shared.u32 	%r106, [%r4+400];
$L__BB1_3:
	shl.b32 	%r70, %r3, 2;
	mov.u32 	%r71, _ZZ9prefixSumPiS_E11destination;
	add.s32 	%r8, %r71, %r70;
	add.s32 	%r9, %r71, %r66;
	st.shared.u32 	[%r8+400], %r106;
	bar.sync 	0;
	ld.shared.u32 	%r73, [%r2];
	ld.shared.u32 	%r74, [%r9];
	st.shared.u32 	[%r2], %r74;
	st.shared.u32 	[%r9], %r73;
	setp.gt.u32 	%p2, %r1, 98;
	@%p2 bra 	$L__BB1_5;
	ld.shared.u32 	%r75, [%r4+400];
	ld.shared.u32 	%r76, [%r4+392];
	add.s32 	%r107, %r76, %r75;
	bra.uni 	$L__BB1_6;
$L__BB1_5:
	ld.shared.u32 	%r107, [%r4+400];
$L__BB1_6:
	st.shared.u32 	[%r8+400], %r107;
	bar.sync 	0;
	ld.shared.u32 	%r77, [%r2];
	ld.shared.u32 	%r78, [%r9];
	st.shared.u32 	[%r2], %r78;
	st.shared.u32 	[%r9], %r77;
	setp.gt.u32 	%p3, %r1, 96;
	@%p3 bra 	$L__BB1_8;
	ld.shared.u32 	%r79, [%r4+400];
	ld.shared.u32 	%r80, [%r4+384];
	add.s32 	%r108, %r80, %r79;
	bra.uni 	$L__BB1_9;
$L__BB1_8:
	ld.shared.u32 	%r108, [%r4+400];
$L__BB1_9:
	st.shared.u32 	[%r8+400], %r108;
	bar.sync 	0;
	ld.shared.u32 	%r81, [%r2];
	ld.shared.u32 	%r82, [%r9];
	st.shared.u32 	[%r2], %r82;
	st.shared.u32 	[%r9], %r81;
	setp.gt.u32 	%p4, %r1, 92;
	@%p4 bra 	$L__BB1_11;
	ld.shared.u32 	%r83, [%r4+400];
	ld.shared.u32 	%r84, [%r4+368];
	add.s32 	%r109, %r84, %r83;
	bra.uni 	$L__BB1_12;
$L__BB1_11:
	ld.shared.u32 	%r109, [%r4+400];
$L__BB1_12:
	st.shared.u32 	[%r8+400], %r109;
	bar.sync 	0;
	ld.shared.u32 	%r85, [%r2];
	ld.shared.u32 	%r86, [%r9];
	st.shared.u32 	[%r2], %r86;
	st.shared.u32 	[%r9], %r85;
	setp.gt.u32 	%p5, %r1, 84;
	@%p5 bra 	$L__BB1_14;
	ld.shared.u32 	%r87, [%r4+400];
	ld.shared.u32 	%r88, [%r4+336];
	add.s32 	%r110, %r88, %r87;
	bra.uni 	$L__BB1_15;
$L__BB1_14:
	ld.shared.u32 	%r110, [%r4+400];
$L__BB1_15:
	st.shared.u32 	[%r8+400], %r110;
	bar.sync 	0;
	ld.shared.u32 	%r89, [%r2];
	ld.shared.u32 	%r90, [%r9];
	st.shared.u32 	[%r2], %r90;
	st.shared.u32 	[%r9], %r89;
	setp.gt.u32 	%p6, %r1, 68;
	@%p6 bra 	$L__BB1_17;
	ld.shared.u32 	%r91, [%r4+400];
	ld.shared.u32 	%r92, [%r4+272];
	add.s32 	%r111, %r92, %r91;
	bra.uni 	$L__BB1_18;
$L__BB1_17:
	ld.shared.u32 	%r111, [%r4+400];
$L__BB1_18:
	st.shared.u32 	[%r8+400], %r111;
	bar.sync 	0;
	ld.shared.u32 	%r93, [%r2];
	ld.shared.u32 	%r94, [%r9];
	st.shared.u32 	[%r2], %r94;
	st.shared.u32 	[%r9], %r93;
	setp.gt.u32 	%p7, %r1, 36;
	@%p7 bra 	$L__BB1_20;
	ld.shared.u32 	%r95, [%r4+400];
	ld.shared.u32 	%r96, [%r4+144];
	add.s32 	%r112, %r96, %r95;
	bra.uni 	$L__BB1_21;
$L__BB1_20:
	ld.shared.u32 	%r112, [%r4+400];
$L__BB1_21:
	st.shared.u32 	[%r8+400], %r112;
	bar.sync 	0;
	setp.ne.s32 	%p8, %r1, 0;
	@%p8 bra 	$L__BB1_35;
	ld.shared.u32 	%r28, [_ZZ9prefixSumPiS_E11destination];
	setp.lt.s32 	%p18, %r28, 1;
	@%p18 bra 	$L__BB1_48;
	and.b32  	%r29, %r28, 15;
	setp.lt.u32 	%p19, %r28, 16;
	mov.b32 	%r117, 0;
	@%p19 bra 	$L__BB1_26;
	and.b32  	%r117, %r28, 2147483632;
	neg.s32 	%r113, %r117;
	add.s64 	%rd27, %rd1, 32;
$L__BB1_25:
	.pragma "nounroll";
	mov.b32 	%r102, 0;
	st.global.u32 	[%rd27+-32], %r102;
	st.global.u32 	[%rd27+-28], %r102;
	st.global.u32 	[%rd27+-24], %r102;
	st.global.u32 	[%rd27+-20], %r102;
	st.global.u32 	[%rd27+-16], %r102;
	st.global.u32 	[%rd27+-12], %r102;
	st.global.u32 	[%rd27+-8], %r102;
	st.global.u32 	[%rd27+-4], %r102;
	st.global.u32 	[%rd27], %r102;
	st.global.u32 	[%rd27+4], %r102;
	st.global.u32 	[%rd27+8], %r102;
	st.global.u32 	[%rd27+12], %r102;
	st.global.u32 	[%rd27+16], %r102;
	st.global.u32 	[%rd27+20], %r102;
	st.global.u32 	[%rd27+24], %r102;
	st.global.u32 	[%rd27+28], %r102;
	add.s32 	%r113, %r113, 16;
	add.s64 	%rd27, %rd27, 64;
	setp.eq.s32 	%p20, %r113, 0;
	@%p20 bra 	$L__BB1_26;
	bra.uni 	$L__BB1_25;
$L__BB1_26:
	setp.eq.s32 	%p21, %r29, 0;
	@%p21 bra 	$L__BB1_48;
	and.b32  	%r44, %r28, 7;
	setp.lt.u32 	%p22, %r29, 8;
	@%p22 bra 	$L__BB1_29;
	mul.wide.u32 	%rd22, %r117, 4;
	add.s64 	%rd23, %rd1, %rd22;
	mov.b32 	%r103, 0;
	st.global.u32 	[%rd23], %r103;
	st.global.u32 	[%rd23+4], %r103;
	st.global.u32 	[%rd23+8], %r103;
	st.global.u32 	[%rd23+12], %r103;
	st.global.u32 	[%rd23+16], %r103;
	st.global.u32 	[%rd23+20], %r103;
	st.global.u32 	[%rd23+24], %r103;
	st.global.u32 	[%rd23+28], %r103;
	add.s32 	%r117, %r117, 8;
$L__BB1_29:
	setp.eq.s32 	%p23, %r44, 0;
	@%p23 bra 	$L__BB1_48;
	and.b32  	%r47, %r28, 3;
	setp.lt.u32 	%p24, %r44, 4;
	@%p24 bra 	$L__BB1_32;
	mul.wide.u32 	%rd24, %r117, 4;
	add.s64 	%rd25, %rd1, %rd24;
	mov.b32 	%r104, 0;
	st.global.u32 	[%rd25], %r104;
	st.global.u32 	[%rd25+4], %r104;
	st.global.u32 	[%rd25+8], %r104;
	st.global.u32 	[%rd25+12], %r104;
	add.s32 	%r117, %r117, 4;
$L__BB1_32:
	setp.eq.s32 	%p25, %r47, 0;
	@%p25 bra 	$L__BB1_48;
	mul.wide.u32 	%rd26, %r117, 4;
	add.s64 	%rd28, %rd1, %rd26;
	neg.s32 	%r119, %r47;
$L__BB1_34:
	.pragma "nounroll";
	mov.b32 	%r105, 0;
	st.global.u32 	[%rd28], %r105;
	add.s64 	%rd28, %rd28, 4;
	add.s32 	%r119, %r119, 1;
	setp.eq.s32 	%p26, %r119, 0;
	@%p26 bra 	$L__BB1_48;
	bra.uni 	$L__BB1_34;
$L__BB1_35:
	ld.shared.u32 	%r120, [%r9+-4];
	ld.shared.u32 	%r35, [%r9];
	setp.ge.s32 	%p9, %r120, %r35;
	@%p9 bra 	$L__BB1_48;
	add.s32 	%r97, %r120, 1;
	max.s32 	%r98, %r35, %r97;
	sub.s32 	%r36, %r98, %r120;
	and.b32  	%r37, %r36, 15;
	sub.s32 	%r99, %r120, %r98;
	setp.gt.u32 	%p10, %r99, -16;
	@%p10 bra 	$L__BB1_39;
	and.b32  	%r100, %r36, -16;
	neg.s32 	%r114, %r100;
	add.s64 	%rd5, %rd1, 32;
$L__BB1_38:
	.pragma "nounroll";
	mul.wide.s32 	%rd14, %r120, 4;
	add.s64 	%rd15, %rd5, %rd14;
	st.global.u32 	[%rd15+-32], %r1;
	st.global.u32 	[%rd15+-28], %r1;
	st.global.u32 	[%rd15+-24], %r1;
	st.global.u32 	[%rd15+-20], %r1;
	st.global.u32 	[%rd15+-16], %r1;
	st.global.u32 	[%rd15+-12], %r1;
	st.global.u32 	[%rd15+-8], %r1;
	st.global.u32 	[%rd15+-4], %r1;
	st.global.u32 	[%rd15], %r1;
	st.global.u32 	[%rd15+4], %r1;
	st.global.u32 	[%rd15+8], %r1;
	st.global.u32 	[%rd15+12], %r1;
	st.global.u32 	[%rd15+16], %r1;
	st.global.u32 	[%rd15+20], %r1;
	st.global.u32 	[%rd15+24], %r1;
	st.global.u32 	[%rd15+28], %r1;
	add.s32 	%r120, %r120, 16;
	add.s32 	%r114, %r114, 16;
	setp.eq.s32 	%p11, %r114, 0;
	@%p11 bra 	$L__BB1_39;
	bra.uni 	$L__BB1_38;
$L__BB1_39:
	setp.eq.s32 	%p12, %r37, 0;
	@%p12 bra 	$L__BB1_48;
	and.b32  	%r54, %r36, 7;
	setp.lt.u32 	%p13, %r37, 8;
	@%p13 bra 	$L__BB1_42;
	mul.wide.s32 	%rd16, %r120, 4;
	add.s64 	%rd17, %rd1, %rd16;
	st.global.u32 	[%rd17], %r1;
	st.global.u32 	[%rd17+4], %r1;
	st.global.u32 	[%rd17+8], %r1;
	st.global.u32 	[%rd17+12], %r1;
	st.global.u32 	[%rd17+16], %r1;
	st.global.u32 	[%rd17+20], %r1;
	st.global.u32 	[%rd17+24], %r1;
	st.global.u32 	[%rd17+28], %r1;
	add.s32 	%r120, %r120, 8;
$L__BB1_42:
	setp.eq.s32 	%p14, %r54, 0;
	@%p14 bra 	$L__BB1_48;
	and.b32  	%r57, %r36, 3;
	setp.lt.u32 	%p15, %r54, 4;
	@%p15 bra 	$L__BB1_45;
	mul.wide.s32 	%rd18, %r120, 4;
	add.s64 	%rd19, %rd1, %rd18;
	st.global.u32 	[%rd19], %r1;
	st.global.u32 	[%rd19+4], %r1;
	st.global.u32 	[%rd19+8], %r1;
	st.global.u32 	[%rd19+12], %r1;
	add.s32 	%r120, %r120, 4;
$L__BB1_45:
	setp.eq.s32 	%p16, %r57, 0;
	@%p16 bra 	$L__BB1_48;
	neg.s32 	%r123, %r57;
$L__BB1_47:
	.pragma "nounroll";
	mul.wide.s32 	%rd20, %r120, 4;
	add.s64 	%rd21, %rd1, %rd20;
	st.global.u32 	[%rd21], %r1;
	add.s32 	%r120, %r120, 1;
	add.s32 	%r123, %r123, 1;
	setp.ne.s32 	%p17, %r123, 0;
	@%p17 bra 	$L__BB1_47;
$L__BB1_48:
	ret;

}


// ===== COMPILED SASS (sm_100) =====

	.target	sm_100

	.elftype	@"ET_EXEC"


//--------------------- .note.nv.tkinfo           --------------------------
	.section	.note.nv.tkinfo,"",@"SHT_NOTE"
	.sectionflags	@"SHF_NOTE_NV_TKINFO"
	.tkinfo
        /*0018*/ 	.word	0x00000002
        /*0030*/ 	.string	""
        /*0030*/ 	.string	"ptxas"
        /*0030*/ 	.string	"Cuda compilation tools, release 13.0, V13.0.88"
        /*0030*/ 	.string	"Build cuda_13.0.r13.0/compiler.36424714_0"
        /*0030*/ 	.string	"-arch sm_100 -m 64 "



//--------------------- .note.nv.cuinfo           --------------------------
	.section	.note.nv.cuinfo,"",@"SHT_NOTE"
	.sectionflags	@"SHF_NOTE_NV_CUINFO"
        /*0018*/ 	.short	0x0002
        /*001a*/ 	.short	0x0064
        /*001c*/ 	.short	0x0082
	.zero		2


//--------------------- .nv.info                  --------------------------
	.section	.nv.info,"",@"SHT_CUDA_INFO"
	.align	4


	//----- nvinfo : EIATTR_REGCOUNT
	.align		4
        /*0000*/ 	.byte	0x04, 0x2f
        /*0002*/ 	.short	(.L_1 - .L_0)
	.align		4
.L_0:
        /*0004*/ 	.word	index@(_Z12countingDataPiS_i)
        /*0008*/ 	.word	0x0000000a


	//----- nvinfo : EIATTR_FRAME_SIZE
	.align		4
.L_1:
        /*000c*/ 	.byte	0x04, 0x11
        /*000e*/ 	.short	(.L_3 - .L_2)
	.align		4
.L_2:
        /*0010*/ 	.word	index@(_Z12countingDataPiS_i)
        /*0014*/ 	.word	0x00000000


	//----- nvinfo : EIATTR_REGCOUNT
	.align		4
.L_3:
        /*0018*/ 	.byte	0x04, 0x2f
        /*001a*/ 	.short	(.L_5 - .L_4)
	.align		4
.L_4:
        /*001c*/ 	.word	index@(_Z9prefixSumPiS_)
        /*0020*/ 	.word	0x00000010


	//----- nvinfo : EIATTR_FRAME_SIZE
	.align		4
.L_5:
        /*0024*/ 	.byte	0x04, 0x11
        /*0026*/ 	.short	(.L_7 - .L_6)
	.align		4
.L_6:
        /*0028*/ 	.word	index@(_Z9prefixSumPiS_)
        /*002c*/ 	.word	0x00000000


	//----- nvinfo : EIATTR_MIN_STACK_SIZE
	.align		4
.L_7:
        /*0030*/ 	.byte	0x04, 0x12
        /*0032*/ 	.short	(.L_9 - .L_8)
	.align		4
.L_8:
        /*0034*/ 	.word	index@(_Z9prefixSumPiS_)
        /*0038*/ 	.word	0x00000000


	//----- nvinfo : EIATTR_MIN_STACK_SIZE
	.align		4
.L_9:
        /*003c*/ 	.byte	0x04, 0x12
        /*003e*/ 	.short	(.L_11 - .L_10)
	.align		4
.L_10:
        /*0040*/ 	.word	index@(_Z12countingDataPiS_i)
        /*0044*/ 	.word	0x00000000
.L_11:


//--------------------- .nv.compat                --------------------------
	.section	.nv.compat,"",@"SHT_CUDA_COMPAT_INFO"
	.align	4
        /*0000*/ 	.byte	0x02, 0x09, 0x00, 0x00, 0x02, 0x02, 0x01, 0x00, 0x02, 0x05, 0x05, 0x00, 0x03, 0x07, 0x01, 0x01
        /*0010*/ 	.byte	0x02, 0x03, 0x00, 0x00, 0x02, 0x06, 0x01, 0x00, 0x04, 0x0b, 0x08, 0x00, 0x09, 0x00, 0x00, 0x00
        /*0020*/ 	.byte	0x00, 0x00, 0x00, 0x00


//--------------------- .nv.info._Z9prefixSumPiS_ --------------------------
	.section	.nv.info._Z9prefixSumPiS_,"",@"SHT_CUDA_INFO"
	.sectionflags	@""
	.align	4


	//----- nvinfo : EIATTR_CUDA_API_VERSION
	.align		4
        /*0000*/ 	.byte	0x04, 0x37
        /*0002*/ 	.short	(.L_13 - .L_12)
.L_12:
        /*0004*/ 	.word	0x00000082


	//----- nvinfo : EIATTR_KPARAM_INFO
	.align		4
.L_13:
        /*0008*/ 	.byte	0x04, 0x17
        /*000a*/ 	.short	(.L_15 - .L_14)
.L_14:
        /*000c*/ 	.word	0x00000000
        /*0010*/ 	.short	0x0001
        /*0012*/ 	.short	0x0008
        /*0014*/ 	.byte	0x00, 0xf5, 0x21, 0x00


	//----- nvinfo : EIATTR_KPARAM_INFO
	.align		4
.L_15:
        /*0018*/ 	.byte	0x04, 0x17
        /*001a*/ 	.short	(.L_17 - .L_16)
.L_16:
        /*001c*/ 	.word	0x00000000
        /*0020*/ 	.short	0x0000
        /*0022*/ 	.short	0x0000
        /*0024*/ 	.byte	0x00, 0xf5, 0x21, 0x00


	//----- nvinfo : EIATTR_SPARSE_MMA_MASK
	.align		4
.L_17:
        /*0028*/ 	.byte	0x03, 0x50
        /*002a*/ 	.short	0x0000


	//----- nvinfo : EIATTR_MAXREG_COUNT
	.align		4
        /*002c*/ 	.byte	0x03, 0x1b
        /*002e*/ 	.short	0x00ff


	//----- nvinfo : EIATTR_NUM_BARRIERS
	.align		4
        /*0030*/ 	.byte	0x02, 0x4c
        /*0032*/ 	.byte	0x01
	.zero		1


	//----- nvinfo : EIATTR_MERCURY_ISA_VERSION
	.align		4
        /*0034*/ 	.byte	0x03, 0x5f
        /*0036*/ 	.short	0x0101


	//----- nvinfo : EIATTR_VRC_CTA_INIT_COUNT
	.align		4
        /*0038*/ 	.byte	0x02, 0x4a
	.zero		1
	.zero		1


	//----- nvinfo : EIATTR_EXIT_INSTR_OFFSETS
	.align		4
        /*003c*/ 	.byte	0x04, 0x1c
        /*003e*/ 	.short	(.L_19 - .L_18)


	//   ....[0]....
.L_18:
        /*0040*/ 	.word	0x000005e0


	//   ....[1]....
        /*0044*/ 	.word	0x00000820


	//   ....[2]....
        /*0048*/ 	.word	0x00000920


	//   ....[3]....
        /*004c*/ 	.word	0x000009e0


	//   ....[4]....
        /*0050*/ 	.word	0x00000a70


	//   ....[5]....
        /*0054*/ 	.word	0x00000ae0


	//   ....[6]....
        /*0058*/ 	.word	0x00000d20


	//   ....[7]....
        /*005c*/ 	.word	0x00000e40


	//   ....[8]....
        /*0060*/ 	.word	0x00000ee0


	//   ....[9]....
        /*0064*/ 	.word	0x00000f80


	//----- nvinfo : EIATTR_CRS_STACK_SIZE
	.align		4
.L_19:
        /*0068*/ 	.byte	0x04, 0x1e
        /*006a*/ 	.short	(.L_21 - .L_20)
.L_20:
        /*006c*/ 	.word	0x00000000


	//----- nvinfo : EIATTR_CBANK_PARAM_SIZE
	.align		4
.L_21:
        /*0070*/ 	.byte	0x03, 0x19
        /*0072*/ 	.short	0x0010


	//----- nvinfo : EIATTR_PARAM_CBANK
	.align		4
        /*0074*/ 	.byte	0x04, 0x0a
        /*0076*/ 	.short	(.L_23 - .L_22)
	.align		4
.L_22:
        /*0078*/ 	.word	index@(.nv.constant0._Z9prefixSumPiS_)
        /*007c*/ 	.short	0x0380
        /*007e*/ 	.short	0x0010


	//----- nvinfo : EIATTR_SW_WAR
	.align		4
.L_23:
        /*0080*/ 	.byte	0x04, 0x36
        /*0082*/ 	.short	(.L_25 - .L_24)
.L_24:
        /*0084*/ 	.word	0x00000008
.L_25:


//--------------------- .nv.info._Z12countingDataPiS_i --------------------------
	.section	.nv.info._Z12countingDataPiS_i,"",@"SHT_CUDA_INFO"
	.sectionflags	@""
	.align	4


	//----- nvinfo : EIATTR_CUDA_API_VERSION
	.align		4
        /*0000*/ 	.byte	0x04, 0x37
        /*0002*/ 	.short	(.L_27 - .L_26)
.L_26:
        /*0004*/ 	.word	0x00000082


	//----- nvinfo : EIATTR_KPARAM_INFO
	.align		4
.L_27:
        /*0008*/ 	.byte	0x04, 0x17
        /*000a*/ 	.short	(.L_29 - .L_28)
.L_28:
        /*000c*/ 	.word	0x00000000
        /*0010*/ 	.short	0x0002
        /*0012*/ 	.short	0x0010
        /*0014*/ 	.byte	0x00, 0xf0, 0x11, 0x00


	//----- nvinfo : EIATTR_KPARAM_INFO
	.align		4
.L_29:
        /*0018*/ 	.byte	0x04, 0x17
        /*001a*/ 	.short	(.L_31 - .L_30)
.L_30:
        /*001c*/ 	.word	0x00000000
        /*0020*/ 	.short	0x0001
        /*0022*/ 	.short	0x0008
        /*0024*/ 	.byte	0x00, 0xf5, 0x21, 0x00


	//----- nvinfo : EIATTR_KPARAM_INFO
	.align		4
.L_31:
        /*0028*/ 	.byte	0x04, 0x17
        /*002a*/ 	.short	(.L_33 - .L_32)
.L_32:
        /*002c*/ 	.word	0x00000000
        /*0030*/ 	.short	0x0000
        /*0032*/ 	.short	0x0000
        /*0034*/ 	.byte	0x00, 0xf5, 0x21, 0x00


	//----- nvinfo : EIATTR_SPARSE_MMA_MASK
	.align		4
.L_33:
        /*0038*/ 	.byte	0x03, 0x50
        /*003a*/ 	.short	0x0000


	//----- nvinfo : EIATTR_MAXREG_COUNT
	.align		4
        /*003c*/ 	.byte	0x03, 0x1b
        /*003e*/ 	.short	0x00ff


	//----- nvinfo : EIATTR_NUM_BARRIERS
	.align		4
        /*0040*/ 	.byte	0x02, 0x4c
        /*0042*/ 	.byte	0x01
	.zero		1


	//----- nvinfo : EIATTR_MERCURY_ISA_VERSION
	.align		4
        /*0044*/ 	.byte	0x03, 0x5f
        /*0046*/ 	.short	0x0101


	//----- nvinfo : EIATTR_VRC_CTA_INIT_COUNT
	.align		4
        /*0048*/ 	.byte	0x02, 0x4a
	.zero		1
	.zero		1


	//----- nvinfo : EIATTR_EXIT_INSTR_OFFSETS
	.align		4
        /*004c*/ 	.byte	0x04, 0x1c
        /*004e*/ 	.short	(.L_35 - .L_34)


	//   ....[0]....
.L_34:
        /*0050*/ 	.word	0x000001b0


	//----- nvinfo : EIATTR_CRS_STACK_SIZE
	.align		4
.L_35:
        /*0054*/ 	.byte	0x04, 0x1e
        /*0056*/ 	.short	(.L_37 - .L_36)
.L_36:
        /*0058*/ 	.word	0x00000000


	//----- nvinfo : EIATTR_CBANK_PARAM_SIZE
	.align		4
.L_37:
        /*005c*/ 	.byte	0x03, 0x19
        /*005e*/ 	.short	0x0014


	//----- nvinfo : EIATTR_PARAM_CBANK
	.align		4
        /*0060*/ 	.byte	0x04, 0x0a
        /*0062*/ 	.short	(.L_39 - .L_38)
	.align		4
.L_38:
        /*0064*/ 	.word	index@(.nv.constant0._Z12countingDataPiS_i)
        /*0068*/ 	.short	0x0380
        /*006a*/ 	.short	0x0014


	//----- nvinfo : EIATTR_SW_WAR
	.align		4
.L_39:
        /*006c*/ 	.byte	0x04, 0x36
        /*006e*/ 	.short	(.L_41 - .L_40)
.L_40:
        /*0070*/ 	.word	0x00000008
.L_41:


//--------------------- .nv.callgraph             --------------------------
	.section	.nv.callgraph,"",@"SHT_CUDA_CALLGRAPH"
	.align	4
	.sectionentsize	8
	.align		4
        /*0000*/ 	.word	0x00000000
	.align		4
        /*0004*/ 	.word	0xffffffff
	.align		4
        /*0008*/ 	.word	0x00000000
	.align		4
        /*000c*/ 	.word	0xfffffffe
	.align		4
        /*0010*/ 	.word	0x00000000
	.align		4
        /*0014*/ 	.word	0xfffffffd
	.align		4
        /*0018*/ 	.word	0x00000000
	.align		4
        /*001c*/ 	.word	0xfffffffc


//--------------------- .text._Z9prefixSumPiS_    --------------------------
	.section	.text._Z9prefixSumPiS_,"ax",@progbits
	.align	128
        .global         _Z9prefixSumPiS_
        .type           _Z9prefixSumPiS_,@function
        .size           _Z9prefixSumPiS_,(.L_x_16 - _Z9prefixSumPiS_)
        .other          _Z9prefixSumPiS_,@"STO_CUDA_ENTRY STV_DEFAULT"
_Z9prefixSumPiS_:
.text._Z9prefixSumPiS_:
[----:B------:R-:W-:Y:S01]  /*0000*/  LDC R1, c[0x0][0x37c] ;  /* 0x0000df00ff017b82 */ /* 0x000fe20000000800 */
[----:B------:R-:W0:Y:S07]  /*0010*/  S2R R0, SR_TID.X ;  /* 0x0000000000007919 */ /* 0x000e2e0000002100 */
[----:B------:R-:W0:Y:S01]  /*0020*/  LDC.64 R6, c[0x0][0x388] ;  /* 0x0000e200ff067b82 */ /* 0x000e220000000a00 */
[----:B------:R-:W1:Y:S01]  /*0030*/  LDCU.64 UR6, c[0x0][0x358] ;  /* 0x00006b00ff0677ac */ /* 0x000e620008000a00 */
[----:B0-----:R-:W-:-:S06]  /*0040*/  IMAD.WIDE.U32 R6, R0, 0x4, R6 ;  /* 0x0000000400067825 */ /* 0x001fcc00078e0006 */
[----:B-1----:R-:W2:Y:S01]  /*0050*/  LDG.E R7, desc[UR6][R6.64] ;  /* 0x0000000606077981 */ /* 0x002ea2000c1e1900 */
[----:B------:R-:W-:Y:S02]  /*0060*/  MOV R5, 0x400 ;  /* 0x0000040000057802 */ /* 0x000fe40000000f00 */
[----:B------:R-:W-:Y:S01]  /*0070*/  ISETP.GT.U32.AND P0, PT, R0, 0x63, PT ;  /* 0x000000630000780c */ /* 0x000fe20003f04070 */
[----:B------:R-:W0:Y:S02]  /*0080*/  S2R R10, SR_CgaCtaId ;  /* 0x00000000000a7919 */ /* 0x000e240000008800 */
[----:B0-----:R-:W-:Y:S01]  /*0090*/  LEA R3, R10, R5, 0x18 ;  /* 0x000000050a037211 */ /* 0x001fe200078ec0ff */
[----:B------:R-:W-:-:S04]  /*00a0*/  VIADD R5, R5, 0x194 ;  /* 0x0000019405057836 */ /* 0x000fc80000000000 */
[C-C-:B------:R-:W-:Y:S02]  /*00b0*/  IMAD R4, R0.reuse, 0x4, R3.reuse ;  /* 0x0000000400047824 */ /* 0x140fe400078e0203 */
[----:B------:R-:W-:-:S03]  /*00c0*/  IMAD R2, R0, -0x4, R3 ;  /* 0xfffffffc00027824 */ /* 0x000fc600078e0203 */
[----:B--2---:R-:W-:Y:S01]  /*00d0*/  STS [R4], R7 ;  /* 0x0000000704007388 */ /* 0x004fe20000000800 */
[----:B------:R-:W-:Y:S06]  /*00e0*/  BAR.SYNC.DEFER_BLOCKING 0x0 ;  /* 0x0000000000007b1d */ /* 0x000fec0000010000 */
[----:B------:R-:W-:Y:S04]  /*00f0*/  @!P0 LDS R8, [R2+0x190] ;  /* 0x0001900002088984 */ /* 0x000fe80000000800 */
[----:B------:R-:W0:Y:S02]  /*0100*/  @!P0 LDS R9, [R2+0x18c] ;  /* 0x00018c0002098984 */ /* 0x000e240000000800 */
[----:B0-----:R-:W-:Y:S01]  /*0110*/  @!P0 IMAD.IADD R8, R8, 0x1, R9 ;  /* 0x0000000108088824 */ /* 0x001fe200078e0209 */
[----:B------:R-:W-:-:S05]  /*0120*/  LEA R9, R10, R5, 0x18 ;  /* 0x000000050a097211 */ /* 0x000fca00078ec0ff */
[----:B------:R-:W0:Y:S01]  /*0130*/  @P0 LDS R8, [R2+0x190] ;  /* 0x0001900002080984 */ /* 0x000e220000000800 */
[C-C-:B------:R-:W-:Y:S01]  /*0140*/  IMAD R5, R0.reuse, -0x4, R9.reuse ;  /* 0xfffffffc00057824 */ /* 0x140fe200078e0209 */
[C---:B------:R-:W-:Y:S01]  /*0150*/  ISETP.GT.U32.AND P0, PT, R0.reuse, 0x62, PT ;  /* 0x000000620000780c */ /* 0x040fe20003f04070 */
[----:B------:R-:W-:-:S03]  /*0160*/  IMAD R6, R0, 0x4, R9 ;  /* 0x0000000400067824 */ /* 0x000fc600078e0209 */
[----:B0-----:R-:W-:Y:S01]  /*0170*/  STS [R5+0x190], R8 ;  /* 0x0001900805007388 */ /* 0x001fe20000000800 */
[----:B------:R-:W-:Y:S06]  /*0180*/  BAR.SYNC.DEFER_BLOCKING 0x0 ;  /* 0x0000000000007b1d */ /* 0x000fec0000010000 */
[----:B------:R-:W0:Y:S04]  /*0190*/  LDS R9, [R6] ;  /* 0x0000000006097984 */ /* 0x000e280000000800 */
[----:B------:R-:W1:Y:S04]  /*01a0*/  LDS R7, [R4] ;  /* 0x0000000004077984 */ /* 0x000e680000000800 */
[----:B0-----:R-:W-:Y:S04]  /*01b0*/  STS [R4], R9 ;  /* 0x0000000904007388 */ /* 0x001fe80000000800 */
[----:B-1----:R-:W-:Y:S04]  /*01c0*/  STS [R6], R7 ;  /* 0x0000000706007388 */ /* 0x002fe80000000800 */
[----:B------:R-:W-:Y:S04]  /*01d0*/  @!P0 LDS R10, [R2+0x190] ;  /* 0x00019000020a8984 */ /* 0x000fe80000000800 */
[----:B------:R-:W0:Y:S02]  /*01e0*/  @!P0 LDS R11, [R2+0x188] ;  /* 0x00018800020b8984 */ /* 0x000e240000000800 */
[----:B0-----:R-:W-:-:S06]  /*01f0*/  @!P0 IMAD.IADD R10, R10, 0x1, R11 ;  /* 0x000000010a0a8824 */ /* 0x001fcc00078e020b */
[----:B------:R-:W0:Y:S01]  /*0200*/  @P0 LDS R10, [R2+0x190] ;  /* 0x00019000020a0984 */ /* 0x000e220000000800 */
[----:B------:R-:W-:-:S03]  /*0210*/  ISETP.GT.U32.AND P0, PT, R0, 0x60, PT ;  /* 0x000000600000780c */ /* 0x000fc60003f04070 */
        /* <DEDUP_REMOVED lines=52> */
[----:B0-----:R-:W-:-:S06]  /*0560*/  @!P0 IADD3 R8, PT, PT, R7, R8, RZ ;  /* 0x0000000807088210 */ /* 0x001fcc0007ffe0ff */
[----:B------:R-:W0:Y:S01]  /*0570*/  @P0 LDS R8, [R2+0x190] ;  /* 0x0001900002080984 */ /* 0x000e220000000800 */
[----:B------:R-:W-:-:S03]  /*0580*/  ISETP.NE.AND P0, PT, R0, RZ, PT ;  /* 0x000000ff0000720c */ /* 0x000fc60003f05270 */
[----:B0-----:R0:W-:Y:S01]  /*0590*/  STS [R5+0x190], R8 ;  /* 0x0001900805007388 */ /* 0x0011e20000000800 */
[----:B------:R-:W-:Y:S09]  /*05a0*/  BAR.SYNC.DEFER_BLOCKING 0x0 ;  /* 0x0000000000007b1d */ /* 0x000ff20000010000 */
[----:B------:R-:W-:Y:S05]  /*05b0*/  @P0 BRA `(.L_x_0) ;  /* 0x00000004003c0947 */ /* 0x000fea0003800000 */
[----:B------:R-:W1:Y:S02]  /*05c0*/  LDS R0, [R3+0x194] ;  /* 0x0001940003007984 */ /* 0x000e640000000800 */
[----:B-1----:R-:W-:-:S13]  /*05d0*/  ISETP.GE.AND P0, PT, R0, 0x1, PT ;  /* 0x000000010000780c */ /* 0x002fda0003f06270 */
[----:B------:R-:W-:Y:S05]  /*05e0*/  @!P0 EXIT ;  /* 0x000000000000894d */ /* 0x000fea0003800000 */
[C---:B------:R-:W-:Y:S01]  /*05f0*/  ISETP.GE.U32.AND P1, PT, R0.reuse, 0x10, PT ;  /* 0x000000100000780c */ /* 0x040fe20003f26070 */
[----:B0-----:R-:W-:Y:S01]  /*0600*/  IMAD.MOV.U32 R5, RZ, RZ, RZ ;  /* 0x000000ffff057224 */ /* 0x001fe200078e00ff */
[----:B------:R-:W-:-:S04]  /*0610*/  LOP3.LUT R8, R0, 0xf, RZ, 0xc0, !PT ;  /* 0x0000000f00087812 */ /* 0x000fc800078ec0ff */
[----:B------:R-:W-:-:S07]  /*0620*/  ISETP.NE.AND P0, PT, R8, RZ, PT ;  /* 0x000000ff0800720c */ /* 0x000fce0003f05270 */
[----:B------:R-:W-:Y:S06]  /*0630*/  @!P1 BRA `(.L_x_1) ;  /* 0x0000000000789947 */ /* 0x000fec0003800000 */
[----:B------:R-:W0:Y:S01]  /*0640*/  LDCU.64 UR4, c[0x0][0x380] ;  /* 0x00007000ff0477ac */ /* 0x000e220008000a00 */
[----:B------:R-:W-:-:S05]  /*0650*/  LOP3.LUT R5, R0, 0x7ffffff0, RZ, 0xc0, !PT ;  /* 0x7ffffff000057812 */ /* 0x000fca00078ec0ff */
[----:B------:R-:W-:Y:S01]  /*0660*/  IMAD.MOV R4, RZ, RZ, -R5 ;  /* 0x000000ffff047224 */ /* 0x000fe200078e0a05 */
[----:B0-----:R-:W-:-:S04]  /*0670*/  UIADD3 UR4, UP0, UPT, UR4, 0x20, URZ ;  /* 0x0000002004047890 */ /* 0x001fc8000ff1e0ff */
[----:B------:R-:W-:Y:S02]  /*0680*/  UIADD3.X UR5, UPT, UPT, URZ, UR5, URZ, UP0, !UPT ;  /* 0x00000005ff057290 */ /* 0x000fe400087fe4ff */
[----:B------:R-:W-:-:S04]  /*0690*/  IMAD.U32 R6, RZ, RZ, UR4 ;  /* 0x00000004ff067e24 */ /* 0x000fc8000f8e00ff */
[----:B------:R-:W-:-:S07]  /*06a0*/  IMAD.U32 R7, RZ, RZ, UR5 ;  /* 0x00000005ff077e24 */ /* 0x000fce000f8e00ff */
.L_x_2:
[----:B0-----:R-:W-:Y:S01]  /*06b0*/  IMAD.MOV.U32 R2, RZ, RZ, R6 ;  /* 0x000000ffff027224 */ /* 0x001fe200078e0006 */
[----:B------:R-:W-:Y:S01]  /*06c0*/  IADD3 R4, PT, PT, R4, 0x10, RZ ;  /* 0x0000001004047810 */ /* 0x000fe20007ffe0ff */
[----:B------:R-:W-:-:S03]  /*06d0*/  IMAD.MOV.U32 R3, RZ, RZ, R7 ;  /* 0x000000ffff037224 */ /* 0x000fc600078e0007 */
[----:B------:R-:W-:Y:S02]  /*06e0*/  ISETP.NE.AND P1, PT, R4, RZ, PT ;  /* 0x000000ff0400720c */ /* 0x000fe40003f25270 */
[----:B------:R0:W-:Y:S01]  /*06f0*/  STG.E desc[UR6][R2.64+-0x20], RZ ;  /* 0xffffe0ff02007986 */ /* 0x0001e2000c101906 */
[----:B------:R-:W-:-:S03]  /*0700*/  IADD3 R6, P2, PT, R2, 0x40, RZ ;  /* 0x0000004002067810 */ /* 0x000fc60007f5e0ff */
[----:B------:R0:W-:Y:S02]  /*0710*/  STG.E desc[UR6][R2.64+-0x1c], RZ ;  /* 0xffffe4ff02007986 */ /* 0x0001e4000c101906 */
[----:B------:R-:W-:Y:S02]  /*0720*/  IMAD.X R7, RZ, RZ, R3, P2 ;  /* 0x000000ffff077224 */ /* 0x000fe400010e0603 */
[----:B------:R0:W-:Y:S04]  /*0730*/  STG.E desc[UR6][R2.64+-0x18], RZ ;  /* 0xffffe8ff02007986 */ /* 0x0001e8000c101906 */
        /* <DEDUP_REMOVED lines=12> */
[----:B------:R0:W-:Y:S01]  /*0800*/  STG.E desc[UR6][R2.64+0x1c], RZ ;  /* 0x00001cff02007986 */ /* 0x0001e2000c101906 */
[----:B------:R-:W-:Y:S05]  /*0810*/  @P1 BRA `(.L_x_2) ;  /* 0xfffffffc00a41947 */ /* 0x000fea000383ffff */
.L_x_1:
[----:B------:R-:W-:Y:S05]  /*0820*/  @!P0 EXIT ;  /* 0x000000000000894d */ /* 0x000fea0003800000 */
[----:B------:R-:W-:Y:S02]  /*0830*/  ISETP.GE.U32.AND P0, PT, R8, 0x8, PT ;  /* 0x000000080800780c */ /* 0x000fe40003f06070 */
[----:B------:R-:W-:-:S04]  /*0840*/  LOP3.LUT R4, R0, 0x7, RZ, 0xc0, !PT ;  /* 0x0000000700047812 */ /* 0x000fc800078ec0ff */
[----:B------:R-:W-:-:S07]  /*0850*/  ISETP.NE.AND P1, PT, R4, RZ, PT ;  /* 0x000000ff0400720c */ /* 0x000fce0003f25270 */
[----:B------:R-:W-:Y:S06]  /*0860*/  @!P0 BRA `(.L_x_3) ;  /* 0x00000000002c8947 */ /* 0x000fec0003800000 */
[----:B0-----:R-:W0:Y:S02]  /*0870*/  LDC.64 R2, c[0x0][0x380] ;  /* 0x0000e000ff027b82 */ /* 0x001e240000000a00 */
[----:B0-----:R-:W-:-:S04]  /*0880*/  IMAD.WIDE.U32 R2, R5, 0x4, R2 ;  /* 0x0000000405027825 */ /* 0x001fc800078e0002 */
[----:B------:R-:W-:Y:S01]  /*0890*/  VIADD R5, R5, 0x8 ;  /* 0x0000000805057836 */ /* 0x000fe20000000000 */
[----:B------:R1:W-:Y:S04]  /*08a0*/  STG.E desc[UR6][R2.64], RZ ;  /* 0x000000ff02007986 */ /* 0x0003e8000c101906 */
[----:B------:R1:W-:Y:S04]  /*08b0*/  STG.E desc[UR6][R2.64+0x4], RZ ;  /* 0x000004ff02007986 */ /* 0x0003e8000c101906 */
[----:B------:R1:W-:Y:S04]  /*08c0*/  STG.E desc[UR6][R2.64+0x8], RZ ;  /* 0x000008ff02007986 */ /* 0x0003e8000c101906 */
[----:B------:R1:W-:Y:S04]  /*08d0*/  STG.E desc[UR6][R2.64+0xc], RZ ;  /* 0x00000cff02007986 */ /* 0x0003e8000c101906 */
[----:B------:R1:W-:Y:S04]  /*08e0*/  STG.E desc[UR6][R2.64+0x10], RZ ;  /* 0x000010ff02007986 */ /* 0x0003e8000c101906 */
[----:B------:R1:W-:Y:S04]  /*08f0*/  STG.E desc[UR6][R2.64+0x14], RZ ;  /* 0x000014ff02007986 */ /* 0x0003e8000c101906 */
[----:B------:R1:W-:Y:S04]  /*0900*/  STG.E desc[UR6][R2.64+0x18], RZ ;  /* 0x000018ff02007986 */ /* 0x0003e8000c101906 */
[----:B------:R1:W-:Y:S02]  /*0910*/  STG.E desc[UR6][R2.64+0x1c], RZ ;  /* 0x00001cff02007986 */ /* 0x0003e4000c101906 */
.L_x_3:
[----:B------:R-:W-:Y:S05]  /*0920*/  @!P1 EXIT ;  /* 0x000000000000994d */ /* 0x000fea0003800000 */
[----:B------:R-:W-:Y:S02]  /*0930*/  ISETP.GE.U32.AND P0, PT, R4, 0x4, PT ;  /* 0x000000040400780c */ /* 0x000fe40003f06070 */
[----:B------:R-:W-:-:S04]  /*0940*/  LOP3.LUT R0, R0, 0x3, RZ, 0xc0, !PT ;  /* 0x0000000300007812 */ /* 0x000fc800078ec0ff */
[----:B------:R-:W-:-:S07]  /*0950*/  ISETP.NE.AND P1, PT, R0, RZ, PT ;  /* 0x000000ff0000720c */ /* 0x000fce0003f25270 */
[----:B------:R-:W-:Y:S06]  /*0960*/  @!P0 BRA `(.L_x_4) ;  /* 0x00000000001c8947 */ /* 0x000fec0003800000 */
[----:B01----:R-:W0:Y:S02]  /*0970*/  LDC.64 R2, c[0x0][0x380] ;  /* 0x0000e000ff027b82 */ /* 0x003e240000000a00 */
[----:B0-----:R-:W-:-:S04]  /*0980*/  IMAD.WIDE.U32 R2, R5, 0x4, R2 ;  /* 0x0000000405027825 */ /* 0x001fc800078e0002 */
[----:B------:R-:W-:Y:S01]  /*0990*/  VIADD R5, R5, 0x4 ;  /* 0x0000000405057836 */ /* 0x000fe20000000000 */
[----:B------:R2:W-:Y:S04]  /*09a0*/  STG.E desc[UR6][R2.64], RZ ;  /* 0x000000ff02007986 */ /* 0x0005e8000c101906 */
[----:B------:R2:W-:Y:S04]  /*09b0*/  STG.E desc[UR6][R2.64+0x4], RZ ;  /* 0x000004ff02007986 */ /* 0x0005e8000c101906 */
[----:B------:R2:W-:Y:S04]  /*09c0*/  STG.E desc[UR6][R2.64+0x8], RZ ;  /* 0x000008ff02007986 */ /* 0x0005e8000c101906 */
[----:B------:R2:W-:Y:S02]  /*09d0*/  STG.E desc[UR6][R2.64+0xc], RZ ;  /* 0x00000cff02007986 */ /* 0x0005e4000c101906 */
.L_x_4:
[----:B------:R-:W-:Y:S05]  /*09e0*/  @!P1 EXIT ;  /* 0x000000000000994d */ /* 0x000fea0003800000 */
[----:B012---:R-:W0:Y:S01]  /*09f0*/  LDC.64 R2, c[0x0][0x380] ;  /* 0x0000e000ff027b82 */ /* 0x007e220000000a00 */
[----:B------:R-:W-:Y:S02]  /*0a00*/  IMAD.MOV R0, RZ, RZ, -R0 ;  /* 0x000000ffff007224 */ /* 0x000fe400078e0a00 */
[----:B0-----:R-:W-:-:S07]  /*0a10*/  IMAD.WIDE.U32 R2, R5, 0x4, R2 ;  /* 0x0000000405027825 */ /* 0x001fce00078e0002 */
.L_x_5:
[----:B------:R-:W-:Y:S01]  /*0a20*/  VIADD R0, R0, 0x1 ;  /* 0x0000000100007836 */ /* 0x000fe20000000000 */
[----:B------:R-:W-:Y:S01]  /*0a30*/  IADD3 R4, P1, PT, R2, 0x4, RZ ;  /* 0x0000000402047810 */ /* 0x000fe20007f3e0ff */
[----:B------:R0:W-:Y:S03]  /*0a40*/  STG.E desc[UR6][R2.64], RZ ;  /* 0x000000ff02007986 */ /* 0x0001e6000c101906 */
[----:B------:R-:W-:Y:S01]  /*0a50*/  ISETP.NE.AND P0, PT, R0, RZ, PT ;  /* 0x000000ff0000720c */ /* 0x000fe20003f05270 */
[----:B------:R-:W-:-:S12]  /*0a60*/  IMAD.X R5, RZ, RZ, R3, P1 ;  /* 0x000000ffff057224 */ /* 0x000fd800008e0603 */
[----:B0-----:R-:W-:Y:S05]  /*0a70*/  @!P0 EXIT ;  /* 0x000000000000894d */ /* 0x001fea0003800000 */
[----:B------:R-:W-:Y:S01]  /*0a80*/  MOV R2, R4 ;  /* 0x0000000400027202 */ /* 0x000fe20000000f00 */
[----:B------:R-:W-:Y:S01]  /*0a90*/  IMAD.MOV.U32 R3, RZ, RZ, R5 ;  /* 0x000000ffff037224 */ /* 0x000fe200078e0005 */
[----:B------:R-:W-:Y:S06]  /*0aa0*/  BRA `(.L_x_5) ;  /* 0xfffffffc00dc7947 */ /* 0x000fec000383ffff */
.L_x_0:
[----:B------:R-:W-:Y:S04]  /*0ab0*/  LDS R2, [R6+-0x4] ;  /* 0xfffffc0006027984 */ /* 0x000fe80000000800 */
[----:B------:R-:W1:Y:S02]  /*0ac0*/  LDS R3, [R6] ;  /* 0x0000000006037984 */ /* 0x000e640000000800 */
[----:B-1----:R-:W-:-:S13]  /*0ad0*/  ISETP.GE.AND P0, PT, R2, R3, PT ;  /* 0x000000030200720c */ /* 0x002fda0003f06270 */
[----:B------:R-:W-:Y:S05]  /*0ae0*/  @P0 EXIT ;  /* 0x000000000000094d */ /* 0x000fea0003800000 */
[C---:B------:R-:W-:Y:S01]  /*0af0*/  VIADDMNMX R3, R2.reuse, 0x1, R3, !PT ;  /* 0x0000000102037846 */ /* 0x040fe20007800103 */
[----:B------:R-:W-:Y:S04]  /*0b00*/  BSSY.RECONVERGENT B0, `(.L_x_6) ;  /* 0x0000021000007945 */ /* 0x000fe80003800200 */
[----:B0-----:R-:W-:Y:S02]  /*0b10*/  IMAD.IADD R8, R3, 0x1, -R2 ;  /* 0x0000000103087824 */ /* 0x001fe400078e0a02 */
[----:B------:R-:W-:-:S03]  /*0b20*/  IMAD.IADD R3, R2, 0x1, -R3 ;  /* 0x0000000102037824 */ /* 0x000fc600078e0a03 */
[----:B------:R-:W-:Y:S02]  /*0b30*/  LOP3.LUT R9, R8, 0xf, RZ, 0xc0, !PT ;  /* 0x0000000f08097812 */ /* 0x000fe400078ec0ff */
[----:B------:R-:W-:Y:S02]  /*0b40*/  ISETP.GT.U32.AND P1, PT, R3, -0x10, PT ;  /* 0xfffffff00300780c */ /* 0x000fe40003f24070 */
[----:B------:R-:W-:-:S11]  /*0b50*/  ISETP.NE.AND P0, PT, R9, RZ, PT ;  /* 0x000000ff0900720c */ /* 0x000fd60003f05270 */
[----:B------:R-:W-:Y:S05]  /*0b60*/  @P1 BRA `(.L_x_7) ;  /* 0x0000000000681947 */ /* 0x000fea0003800000 */
[----:B------:R-:W0:Y:S01]  /*0b70*/  LDC.64 R6, c[0x0][0x380] ;  /* 0x0000e000ff067b82 */ /* 0x000e220000000a00 */
[----:B------:R-:W-:-:S05]  /*0b80*/  LOP3.LUT R3, R8, 0xfffffff0, RZ, 0xc0, !PT ;  /* 0xfffffff008037812 */ /* 0x000fca00078ec0ff */
[----:B------:R-:W-:Y:S01]  /*0b90*/  IMAD.MOV R3, RZ, RZ, -R3 ;  /* 0x000000ffff037224 */ /* 0x000fe200078e0a03 */
[----:B0-----:R-:W-:-:S05]  /*0ba0*/  IADD3 R6, P1, PT, R6, 0x20, RZ ;  /* 0x0000002006067810 */ /* 0x001fca0007f3e0ff */
[----:B------:R-:W-:-:S08]  /*0bb0*/  IMAD.X R7, RZ, RZ, R7, P1 ;  /* 0x000000ffff077224 */ /* 0x000fd000008e0607 */
.L_x_8:
[C---:B0-----:R-:W-:Y:S01]  /*0bc0*/  IMAD.WIDE R4, R2.reuse, 0x4, R6 ;  /* 0x0000000402047825 */ /* 0x041fe200078e0206 */
[----:B------:R-:W-:-:S03]  /*0bd0*/  IADD3 R2, PT, PT, R2, 0x10, RZ ;  /* 0x0000001002027810 */ /* 0x000fc60007ffe0ff */
[----:B------:R-:W-:Y:S01]  /*0be0*/  VIADD R3, R3, 0x10 ;  /* 0x0000001003037836 */ /* 0x000fe20000000000 */
[----:B------:R0:W-:Y:S04]  /*0bf0*/  STG.E desc[UR6][R4.64+-0x20], R0 ;  /* 0xffffe00004007986 */ /* 0x0001e8000c101906 */
[----:B------:R0:W-:Y:S01]  /*0c00*/  STG.E desc[UR6][R4.64+-0x1c], R0 ;  /* 0xffffe40004007986 */ /* 0x0001e2000c101906 */
[----:B------:R-:W-:-:S03]  /*0c10*/  ISETP.NE.AND P1, PT, R3, RZ, PT ;  /* 0x000000ff0300720c */ /* 0x000fc60003f25270 */
[----:B------:R0:W-:Y:S04]  /*0c20*/  STG.E desc[UR6][R4.64+-0x18], R0 ;  /* 0xffffe80004007986 */ /* 0x0001e8000c101906 */
        /* <DEDUP_REMOVED lines=12> */
[----:B------:R0:W-:Y:S01]  /*0cf0*/  STG.E desc[UR6][R4.64+0x1c], R0 ;  /* 0x00001c0004007986 */ /* 0x0001e2000c101906 */
[----:B------:R-:W-:Y:S05]  /*0d00*/  @P1 BRA `(.L_x_8) ;  /* 0xfffffffc00ac1947 */ /* 0x000fea000383ffff */
.L_x_7:
[----:B------:R-:W-:Y:S05]  /*0d10*/  BSYNC.RECONVERGENT B0 ;  /* 0x0000000000007941 */ /* 0x000fea0003800200 */
.L_x_6:
[----:B------:R-:W-:Y:S05]  /*0d20*/  @!P0 EXIT ;  /* 0x000000000000894d */ /* 0x000fea0003800000 */
[----:B------:R-:W-:Y:S01]  /*0d30*/  ISETP.GE.U32.AND P0, PT, R9, 0x8, PT ;  /* 0x000000080900780c */ /* 0x000fe20003f06070 */
[----:B------:R-:W-:Y:S01]  /*0d40*/  BSSY.RECONVERGENT B0, `(.L_x_9) ;  /* 0x000000f000007945 */ /* 0x000fe20003800200 */
[----:B------:R-:W-:-:S04]  /*0d50*/  LOP3.LUT R3, R8, 0x7, RZ, 0xc0, !PT ;  /* 0x0000000708037812 */ /* 0x000fc800078ec0ff */
[----:B------:R-:W-:-:S07]  /*0d60*/  ISETP.NE.AND P1, PT, R3, RZ, PT ;  /* 0x000000ff0300720c */ /* 0x000fce0003f25270 */
[----:B------:R-:W-:Y:S06]  /*0d70*/  @!P0 BRA `(.L_x_10) ;  /* 0x00000000002c8947 */ /* 0x000fec0003800000 */
[----:B0-----:R-:W0:Y:S02]  /*0d80*/  LDC.64 R4, c[0x0][0x380] ;  /* 0x0000e000ff047b82 */ /* 0x001e240000000a00 */
[----:B0-----:R-:W-:-:S04]  /*0d90*/  IMAD.WIDE R4, R2, 0x4, R4 ;  /* 0x0000000402047825 */ /* 0x001fc800078e0204 */
[----:B------:R-:W-:Y:S01]  /*0da0*/  VIADD R2, R2, 0x8 ;  /* 0x0000000802027836 */ /* 0x000fe20000000000 */
[----:B------:R1:W-:Y:S04]  /*0db0*/  STG.E desc[UR6][R4.64], R0 ;  /* 0x0000000004007986 */ /* 0x0003e8000c101906 */
[----:B------:R1:W-:Y:S04]  /*0dc0*/  STG.E desc[UR6][R4.64+0x4], R0 ;  /* 0x0000040004007986 */ /* 0x0003e8000c101906 */
[----:B------:R1:W-:Y:S04]  /*0dd0*/  STG.E desc[UR6][R4.64+0x8], R0 ;  /* 0x0000080004007986 */ /* 0x0003e8000c101906 */
[----:B------:R1:W-:Y:S04]  /*0de0*/  STG.E desc[UR6][R4.64+0xc], R0 ;  /* 0x00000c0004007986 */ /* 0x0003e8000c101906 */
[----:B------:R1:W-:Y:S04]  /*0df0*/  STG.E desc[UR6][R4.64+0x10], R0 ;  /* 0x0000100004007986 */ /* 0x0003e8000c101906 */
[----:B------:R1:W-:Y:S04]  /*0e00*/  STG.E desc[UR6][R4.64+0x14], R0 ;  /* 0x0000140004007986 */ /* 0x0003e8000c101906 */
[----:B------:R1:W-:Y:S04]  /*0e10*/  STG.E desc[UR6][R4.64+0x18], R0 ;  /* 0x0000180004007986 */ /* 0x0003e8000c101906 */
[----:B------:R1:W-:Y:S02]  /*0e20*/  STG.E desc[UR6][R4.64+0x1c], R0 ;  /* 0x00001c0004007986 */ /* 0x0003e4000c101906 */
.L_x_10:
[----:B------:R-:W-:Y:S05]  /*0e30*/  BSYNC.RECONVERGENT B0 ;  /* 0x0000000000007941 */ /* 0x000fea0003800200 */
.L_x_9:
[----:B------:R-:W-:Y:S05]  /*0e40*/  @!P1 EXIT ;  /* 0x000000000000994d */ /* 0x000fea0003800000 */
[----:B------:R-:W-:Y:S02]  /*0e50*/  ISETP.GE.U32.AND P0, PT, R3, 0x4, PT ;  /* 0x000000040300780c */ /* 0x000fe40003f06070 */
[----:B------:R-:W-:-:S04]  /*0e60*/  LOP3.LUT R3, R8, 0x3, RZ, 0xc0, !PT ;  /* 0x0000000308037812 */ /* 0x000fc800078ec0ff */
[----:B------:R-:W-:-:S07]  /*0e70*/  ISETP.NE.AND P1, PT, R3, RZ, PT ;  /* 0x000000ff0300720c */ /* 0x000fce0003f25270 */
[----:B01----:R-:W0:Y:S02]  /*0e80*/  @P0 LDC.64 R4, c[0x0][0x380] ;  /* 0x0000e000ff040b82 */ /* 0x003e240000000a00 */
[----:B0-----:R-:W-:-:S05]  /*0e90*/  @P0 IMAD.WIDE R4, R2, 0x4, R4 ;  /* 0x0000000402040825 */ /* 0x001fca00078e0204 */
[----:B------:R0:W-:Y:S04]  /*0ea0*/  @P0 STG.E desc[UR6][R4.64], R0 ;  /* 0x0000000004000986 */ /* 0x0001e8000c101906 */
[----:B------:R0:W-:Y:S04]  /*0eb0*/  @P0 STG.E desc[UR6][R4.64+0x4], R0 ;  /* 0x0000040004000986 */ /* 0x0001e8000c101906 */
[----:B------:R0:W-:Y:S04]  /*0ec0*/  @P0 STG.E desc[UR6][R4.64+0x8], R0 ;  /* 0x0000080004000986 */ /* 0x0001e8000c101906 */
[----:B------:R0:W-:Y:S01]  /*0ed0*/  @P0 STG.E desc[UR6][R4.64+0xc], R0 ;  /* 0x00000c0004000986 */ /* 0x0001e2000c101906 */
[----:B------:R-:W-:Y:S05]  /*0ee0*/  @!P1 EXIT ;  /* 0x000000000000994d */ /* 0x000fea0003800000 */
[----:B------:R-:W1:Y:S01]  /*0ef0*/  LDC.64 R6, c[0x0][0x380] ;  /* 0x0000e000ff067b82 */ /* 0x000e620000000a00 */
[----:B------:R-:W-:Y:S02]  /*0f00*/  @P0 VIADD R2, R2, 0x4 ;  /* 0x0000000402020836 */ /* 0x000fe40000000000 */
[----:B------:R-:W-:-:S07]  /*0f10*/  IMAD.MOV R3, RZ, RZ, -R3 ;  /* 0x000000ffff037224 */ /* 0x000fce00078e0a03 */
.L_x_11:
[----:B01----:R-:W-:-:S04]  /*0f20*/  IMAD.WIDE R4, R2, 0x4, R6 ;  /* 0x0000000402047825 */ /* 0x003fc800078e0206 */
[----:B------:R-:W-:Y:S01]  /*0f30*/  VIADD R3, R3, 0x1 ;  /* 0x0000000103037836 */ /* 0x000fe20000000000 */
[----:B------:R2:W-:Y:S01]  /*0f40*/  STG.E desc[UR6][R4.64], R0 ;  /* 0x0000000004007986 */ /* 0x0005e2000c101906 */
[----:B------:R-:W-:-:S03]  /*0f50*/  VIADD R2, R2, 0x1 ;  /* 0x0000000102027836 */ /* 0x000fc60000000000 */
[----:B------:R-:W-:-:S13]  /*0f60*/  ISETP.NE.AND P0, PT, R3, RZ, PT ;  /* 0x000000ff0300720c */ /* 0x000fda0003f05270 */
[----:B--2---:R-:W-:Y:S05]  /*0f70*/  @P0 BRA `(.L_x_11) ;  /* 0xfffffffc00e80947 */ /* 0x004fea000383ffff */
[----:B------:R-:W-:Y:S05]  /*0f80*/  EXIT ;  /* 0x000000000000794d */ /* 0x000fea0003800000 */
.L_x_12:
[----:B------:R-:W-:-:S00]  /*0f90*/  BRA `(.L_x_12) ;  /* 0xfffffffc00fc7947 */ /* 0x000fc0000383ffff */
[----:B------:R-:W-:-:S00]  /*0fa0*/  NOP ;  /* 0x0000000000007918 */ /* 0x000fc00000000000 */
        /* <DEDUP_REMOVED lines=13> */
.L_x_16:


//--------------------- .text._Z12countingDataPiS_i --------------------------
	.section	.text._Z12countingDataPiS_i,"ax",@progbits
	.align	128
        .global         _Z12countingDataPiS_i
        .type           _Z12countingDataPiS_i,@function
        .size           _Z12countingDataPiS_i,(.L_x_17 - _Z12countingDataPiS_i)
        .other          _Z12countingDataPiS_i,@"STO_CUDA_ENTRY STV_DEFAULT"
_Z12countingDataPiS_i:
.text._Z12countingDataPiS_i:
[----:B------:R-:W-:Y:S01]  /*0000*/  LDC R1, c[0x0][0x37c] ;  /* 0x0000df00ff017b82 */ /* 0x000fe20000000800 */
[----:B------:R-:W0:Y:S07]  /*0010*/  S2R R7, SR_TID.X ;  /* 0x0000000000077919 */ /* 0x000e2e0000002100 */
[----:B------:R-:W0:Y:S01]  /*0020*/  S2UR UR6, SR_CTAID.X ;  /* 0x00000000000679c3 */ /* 0x000e220000002500 */
[----:B------:R-:W1:Y:S01]  /*0030*/  LDCU UR7, c[0x0][0x390] ;  /* 0x00007200ff0777ac */ /* 0x000e620008000800 */
[----:B------:R-:W-:Y:S01]  /*0040*/  BSSY.RECONVERGENT B0, `(.L_x_13) ;  /* 0x0000011000007945 */ /* 0x000fe20003800200 */
[----:B------:R-:W-:-:S05]  /*0050*/  UMOV UR4, 0x400 ;  /* 0x0000040000047882 */ /* 0x000fca0000000000 */
[----:B------:R-:W0:Y:S08]  /*0060*/  LDC R0, c[0x0][0x360] ;  /* 0x0000d800ff007b82 */ /* 0x000e300000000800 */
[----:B------:R-:W2:Y:S01]  /*0070*/  S2UR UR5, SR_CgaCtaId ;  /* 0x00000000000579c3 */ /* 0x000ea20000008800 */
[----:B0-----:R-:W-:-:S05]  /*0080*/  IMAD R5, R0, UR6, R7 ;  /* 0x0000000600057c24 */ /* 0x001fca000f8e0207 */
[----:B-1----:R-:W-:Y:S01]  /*0090*/  ISETP.GE.AND P0, PT, R5, UR7, PT ;  /* 0x0000000705007c0c */ /* 0x002fe2000bf06270 */
[----:B------:R-:W0:Y:S01]  /*00a0*/  LDCU.64 UR6, c[0x0][0x358] ;  /* 0x00006b00ff0677ac */ /* 0x000e220008000a00 */
[----:B--2---:R-:W-:-:S06]  /*00b0*/  ULEA UR4, UR5, UR4, 0x18 ;  /* 0x0000000405047291 */ /* 0x004fcc000f8ec0ff */
[----:B------:R-:W-:-:S05]  /*00c0*/  LEA R0, R7, UR4, 0x2 ;  /* 0x0000000407007c11 */ /* 0x000fca000f8e10ff */
[----:B------:R1:W-:Y:S01]  /*00d0*/  STS [R0], RZ ;  /* 0x000000ff00007388 */ /* 0x0003e20000000800 */
[----:B------:R-:W-:Y:S06]  /*00e0*/  BAR.SYNC.DEFER_BLOCKING 0x0 ;  /* 0x0000000000007b1d */ /* 0x000fec0000010000 */
[----:B------:R-:W-:Y:S05]  /*00f0*/  @P0 BRA `(.L_x_14) ;  /* 0x0000000000140947 */ /* 0x000fea0003800000 */
[----:B------:R-:W2:Y:S02]  /*0100*/  LDC.64 R2, c[0x0][0x380] ;  /* 0x0000e000ff027b82 */ /* 0x000ea40000000a00 */
[----:B--2---:R-:W-:-:S06]  /*0110*/  IMAD.WIDE R2, R5, 0x4, R2 ;  /* 0x0000000405027825 */ /* 0x004fcc00078e0202 */
[----:B0-----:R-:W2:Y:S02]  /*0120*/  LDG.E R2, desc[UR6][R2.64] ;  /* 0x0000000602027981 */ /* 0x001ea4000c1e1900 */
[----:B--2---:R-:W-:-:S05]  /*0130*/  LEA R4, R2, UR4, 0x2 ;  /* 0x0000000402047c11 */ /* 0x004fca000f8e10ff */
[----:B------:R2:W-:Y:S02]  /*0140*/  ATOMS.POPC.INC.32 RZ, [R4+URZ] ;  /* 0x0000000004ff7f8c */ /* 0x0005e4000d8000ff */
.L_x_14:
[----:B0-----:R-:W-:Y:S05]  /*0150*/  BSYNC.RECONVERGENT B0 ;  /* 0x0000000000007941 */ /* 0x001fea0003800200 */
.L_x_13:
[----:B------:R-:W-:Y:S08]  /*0160*/  BAR.SYNC.DEFER_BLOCKING 0x0 ;  /* 0x0000000000007b1d */ /* 0x000ff00000010000 */
[----:B------:R-:W0:Y:S01]  /*0170*/  LDC.64 R2, c[0x0][0x388] ;  /* 0x0000e200ff027b82 */ /* 0x000e220000000a00 */
[----:B------:R-:W3:Y:S01]  /*0180*/  LDS R5, [R0] ;  /* 0x0000000000057984 */ /* 0x000ee20000000800 */
[----:B0-----:R-:W-:-:S05]  /*0190*/  IMAD.WIDE.U32 R2, R7, 0x4, R2 ;  /* 0x0000000407027825 */ /* 0x001fca00078e0002 */
[----:B---3--:R-:W-:Y:S01]  /*01a0*/  REDG.E.ADD.STRONG.GPU desc[UR6][R2.64], R5 ;  /* 0x000000050200798e */ /* 0x008fe2000c12e106 */
[----:B------:R-:W-:Y:S05]  /*01b0*/  EXIT ;  /* 0x000000000000794d */ /* 0x000fea0003800000 */
.L_x_15:
        /* <DEDUP_REMOVED lines=12> */
.L_x_17:


//--------------------- .nv.shared._Z9prefixSumPiS_ --------------------------
	.section	.nv.shared._Z9prefixSumPiS_,"aw",@nobits
	.sectionflags	@""
	.align	4
.nv.shared._Z9prefixSumPiS_:
	.zero		1832


//--------------------- .nv.shared.reserved.0     --------------------------
	.section	.nv.shared.reserved.0,"aw",@nobits
	.weak		__nv_reservedSMEM_offset_0_alias
	.size		__nv_reservedSMEM_offset_0_alias, 0, 64
	.other		__nv_reservedSMEM_offset_0_alias,@"STO_CUDA_RESERVED_SHARED STV_DEFAULT"
__nv_reservedSMEM_offset_0_alias:
	.zero		0
	.zero		64


//--------------------- .nv.shared._Z12countingDataPiS_i --------------------------
	.section	.nv.shared._Z12countingDataPiS_i,"aw",@nobits
	.sectionflags	@""
	.align	4
.nv.shared._Z12countingDataPiS_i:
	.zero		1428


//--------------------- .nv.constant0._Z9prefixSumPiS_ --------------------------
	.section	.nv.constant0._Z9prefixSumPiS_,"a",@progbits
	.sectionflags	@""
	.align	4
.nv.constant0._Z9prefixSumPiS_:
	.zero		912


//--------------------- .nv.constant0._Z12countingDataPiS_i --------------------------
	.section	.nv.constant0._Z12countingDataPiS_i,"a",@progbits
	.sectionflags	@""
	.align	4
.nv.constant0._Z12countingDataPiS_i:
	.zero		916


//--------------------- SYMBOLS --------------------------

	.type		.nv.reservedSmem.offset0,@object
	.size		.nv.reservedSmem.offset0,0x4
	.type		.nv.reservedSmem.cap,@object
	.size		.nv.reservedSmem.cap,0x4
